//
// Generated by NVIDIA NVVM Compiler
//
// Compiler Build ID: CL-36424714
// Cuda compilation tools, release 13.0, V13.0.88
// Based on NVVM 20.0.0
//

.version 9.0
.target sm_100
.address_size 64

	// .globl	_Z23matrix_vector_multi_gpuPfS_S_

.visible .entry _Z23matrix_vector_multi_gpuPfS_S_(
	.param .u64 .ptr .align 1 _Z23matrix_vector_multi_gpuPfS_S__param_0,
	.param .u64 .ptr .align 1 _Z23matrix_vector_multi_gpuPfS_S__param_1,
	.param .u64 .ptr .align 1 _Z23matrix_vector_multi_gpuPfS_S__param_2
)
{
	.reg .pred 	%p<2>;
	.reg .b32 	%r<13>;
	.reg .b32 	%f<52>;
	.reg .b64 	%rd<16>;

	ld.param.u64 	%rd6, [_Z23matrix_vector_multi_gpuPfS_S__param_0];
	ld.param.u64 	%rd7, [_Z23matrix_vector_multi_gpuPfS_S__param_1];
	ld.param.u64 	%rd8, [_Z23matrix_vector_multi_gpuPfS_S__param_2];
	cvta.to.global.u64 	%rd9, %rd8;
	cvta.to.global.u64 	%rd10, %rd7;
	cvta.to.global.u64 	%rd11, %rd6;
	mov.u32 	%r7, %ctaid.x;
	mov.u32 	%r8, %ntid.x;
	mov.u32 	%r9, %tid.x;
	mad.lo.s32 	%r10, %r7, %r8, %r9;
	mul.wide.s32 	%rd12, %r10, 4;
	add.s64 	%rd1, %rd11, %rd12;
	mov.b32 	%r12, 0;
	st.global.u32 	[%rd1], %r12;
	shl.b32 	%r11, %r10, 8;
	add.s64 	%rd2, %rd10, 32;
	add.s64 	%rd15, %rd9, 32;
	mov.f32 	%f51, 0f00000000;
$L__BB0_1:
	mul.wide.s32 	%rd13, %r11, 4;
	add.s64 	%rd14, %rd2, %rd13;
	ld.global.f32 	%f4, [%rd14+-32];
	ld.global.f32 	%f5, [%rd15+-32];
	fma.rn.f32 	%f6, %f4, %f5, %f51;
	st.global.f32 	[%rd1], %f6;
	ld.global.f32 	%f7, [%rd14+-28];
	ld.global.f32 	%f8, [%rd15+-28];
	fma.rn.f32 	%f9, %f7, %f8, %f6;
	st.global.f32 	[%rd1], %f9;
	ld.global.f32 	%f10, [%rd14+-24];
	ld.global.f32 	%f11, [%rd15+-24];
	fma.rn.f32 	%f12, %f10, %f11, %f9;
	st.global.f32 	[%rd1], %f12;
	ld.global.f32 	%f13, [%rd14+-20];
	ld.global.f32 	%f14, [%rd15+-20];
	fma.rn.f32 	%f15, %f13, %f14, %f12;
	st.global.f32 	[%rd1], %f15;
	ld.global.f32 	%f16, [%rd14+-16];
	ld.global.f32 	%f17, [%rd15+-16];
	fma.rn.f32 	%f18, %f16, %f17, %f15;
	st.global.f32 	[%rd1], %f18;
	ld.global.f32 	%f19, [%rd14+-12];
	ld.global.f32 	%f20, [%rd15+-12];
	fma.rn.f32 	%f21, %f19, %f20, %f18;
	st.global.f32 	[%rd1], %f21;
	ld.global.f32 	%f22, [%rd14+-8];
	ld.global.f32 	%f23, [%rd15+-8];
	fma.rn.f32 	%f24, %f22, %f23, %f21;
	st.global.f32 	[%rd1], %f24;
	ld.global.f32 	%f25, [%rd14+-4];
	ld.global.f32 	%f26, [%rd15+-4];
	fma.rn.f32 	%f27, %f25, %f26, %f24;
	st.global.f32 	[%rd1], %f27;
	ld.global.f32 	%f28, [%rd14];
	ld.global.f32 	%f29, [%rd15];
	fma.rn.f32 	%f30, %f28, %f29, %f27;
	st.global.f32 	[%rd1], %f30;
	ld.global.f32 	%f31, [%rd14+4];
	ld.global.f32 	%f32, [%rd15+4];
	fma.rn.f32 	%f33, %f31, %f32, %f30;
	st.global.f32 	[%rd1], %f33;
	ld.global.f32 	%f34, [%rd14+8];
	ld.global.f32 	%f35, [%rd15+8];
	fma.rn.f32 	%f36, %f34, %f35, %f33;
	st.global.f32 	[%rd1], %f36;
	ld.global.f32 	%f37, [%rd14+12];
	ld.global.f32 	%f38, [%rd15+12];
	fma.rn.f32 	%f39, %f37, %f38, %f36;
	st.global.f32 	[%rd1], %f39;
	ld.global.f32 	%f40, [%rd14+16];
	ld.global.f32 	%f41, [%rd15+16];
	fma.rn.f32 	%f42, %f40, %f41, %f39;
	st.global.f32 	[%rd1], %f42;
	ld.global.f32 	%f43, [%rd14+20];
	ld.global.f32 	%f44, [%rd15+20];
	fma.rn.f32 	%f45, %f43, %f44, %f42;
	st.global.f32 	[%rd1], %f45;
	ld.global.f32 	%f46, [%rd14+24];
	ld.global.f32 	%f47, [%rd15+24];
	fma.rn.f32 	%f48, %f46, %f47, %f45;
	st.global.f32 	[%rd1], %f48;
	ld.global.f32 	%f49, [%rd14+28];
	ld.global.f32 	%f50, [%rd15+28];
	fma.rn.f32 	%f51, %f49, %f50, %f48;
	st.global.f32 	[%rd1], %f51;
	add.s32 	%r12, %r12, 16;
	add.s32 	%r11, %r11, 16;
	add.s64 	%rd15, %rd15, 64;
	setp.ne.s32 	%p1, %r12, 256;
	@%p1 bra 	$L__BB0_1;
	ret;

}


// ===== COMPILED SASS (sm_100) =====

	.target	sm_100

	.elftype	@"ET_EXEC"


//--------------------- .note.nv.tkinfo           --------------------------
	.section	.note.nv.tkinfo,"",@"SHT_NOTE"
	.sectionflags	@"SHF_NOTE_NV_TKINFO"
	.tkinfo
        /*0018*/ 	.word	0x00000002
        /*0030*/ 	.string	""
        /*0030*/ 	.string	"ptxas"
        /*0030*/ 	.string	"Cuda compilation tools, release 13.0, V13.0.88"
        /*0030*/ 	.string	"Build cuda_13.0.r13.0/compiler.36424714_0"
        /*0030*/ 	.string	"-arch sm_100 -m 64 "



//--------------------- .note.nv.cuinfo           --------------------------
	.section	.note.nv.cuinfo,"",@"SHT_NOTE"
	.sectionflags	@"SHF_NOTE_NV_CUINFO"
        /*0018*/ 	.short	0x0002
        /*001a*/ 	.short	0x0064
        /*001c*/ 	.short	0x0082
	.zero		2


//--------------------- .nv.info                  --------------------------
	.section	.nv.info,"",@"SHT_CUDA_INFO"
	.align	4


	//----- nvinfo : EIATTR_REGCOUNT
	.align		4
        /*0000*/ 	.byte	0x04, 0x2f
        /*0002*/ 	.short	(.L_1 - .L_0)
	.align		4
.L_0:
        /*0004*/ 	.word	index@(_Z23matrix_vector_multi_gpuPfS_S_)
        /*0008*/ 	.word	0x00000010


	//----- nvinfo : EIATTR_FRAME_SIZE
	.align		4
.L_1:
        /*000c*/ 	.byte	0x04, 0x11
        /*000e*/ 	.short	(.L_3 - .L_2)
	.align		4
.L_2:
        /*0010*/ 	.word	index@(_Z23matrix_vector_multi_gpuPfS_S_)
        /*0014*/ 	.word	0x00000000


	//----- nvinfo : EIATTR_MIN_STACK_SIZE
	.align		4
.L_3:
        /*0018*/ 	.byte	0x04, 0x12
        /*001a*/ 	.short	(.L_5 - .L_4)
	.align		4
.L_4:
        /*001c*/ 	.word	index@(_Z23matrix_vector_multi_gpuPfS_S_)
        /*0020*/ 	.word	0x00000000
.L_5:


//--------------------- .nv.compat                --------------------------
	.section	.nv.compat,"",@"SHT_CUDA_COMPAT_INFO"
	.align	4
        /*0000*/ 	.byte	0x02, 0x09, 0x00, 0x00, 0x02, 0x02, 0x01, 0x00, 0x02, 0x05, 0x05, 0x00, 0x03, 0x07, 0x01, 0x01
        /*0010*/ 	.byte	0x02, 0x03, 0x00, 0x00, 0x02, 0x06, 0x01, 0x00, 0x04, 0x0b, 0x08, 0x00, 0x09, 0x00, 0x00, 0x00
        /*0020*/ 	.byte	0x00, 0x00, 0x00, 0x00


//--------------------- .nv.info._Z23matrix_vector_multi_gpuPfS_S_ --------------------------
	.section	.nv.info._Z23matrix_vector_multi_gpuPfS_S_,"",@"SHT_CUDA_INFO"
	.sectionflags	@""
	.align	4


	//----- nvinfo : EIATTR_CUDA_API_VERSION
	.align		4
        /*0000*/ 	.byte	0x04, 0x37
        /*0002*/ 	.short	(.L_7 - .L_6)
.L_6:
        /*0004*/ 	.word	0x00000082


	//----- nvinfo : EIATTR_KPARAM_INFO
	.align		4
.L_7:
        /*0008*/ 	.byte	0x04, 0x17
        /*000a*/ 	.short	(.L_9 - .L_8)
.L_8:
        /*000c*/ 	.word	0x00000000
        /*0010*/ 	.short	0x0002
        /*0012*/ 	.short	0x0010
        /*0014*/ 	.byte	0x00, 0xf5, 0x21, 0x00


	//----- nvinfo : EIATTR_KPARAM_INFO
	.align		4
.L_9:
        /*0018*/ 	.byte	0x04, 0x17
        /*001a*/ 	.short	(.L_11 - .L_10)
.L_10:
        /*001c*/ 	.word	0x00000000
        /*0020*/ 	.short	0x0001
        /*0022*/ 	.short	0x0008
        /*0024*/ 	.byte	0x00, 0xf5, 0x21, 0x00


	//----- nvinfo : EIATTR_KPARAM_INFO
	.align		4
.L_11:
        /*0028*/ 	.byte	0x04, 0x17
        /*002a*/ 	.short	(.L_13 - .L_12)
.L_12:
        /*002c*/ 	.word	0x00000000
        /*0030*/ 	.short	0x0000
        /*0032*/ 	.short	0x0000
        /*0034*/ 	.byte	0x00, 0xf5, 0x21, 0x00


	//----- nvinfo : EIATTR_SPARSE_MMA_MASK
	.align		4
.L_13:
        /*0038*/ 	.byte	0x03, 0x50
        /*003a*/ 	.short	0x0000


	//----- nvinfo : EIATTR_MAXREG_COUNT
	.align		4
        /*003c*/ 	.byte	0x03, 0x1b
        /*003e*/ 	.short	0x00ff


	//----- nvinfo : EIATTR_MERCURY_ISA_VERSION
	.align		4
        /*0040*/ 	.byte	0x03, 0x5f
        /*0042*/ 	.short	0x0101


	//----- nvinfo : EIATTR_VRC_CTA_INIT_COUNT
	.align		4
        /*0044*/ 	.byte	0x02, 0x4a
	.zero		1
	.zero		1


	//----- nvinfo : EIATTR_EXIT_INSTR_OFFSETS
	.align		4
        /*0048*/ 	.byte	0x04, 0x1c
        /*004a*/ 	.short	(.L_15 - .L_14)


	//   ....[0]....
.L_14:
        /*004c*/ 	.word	0x000005f0


	//----- nvinfo : EIATTR_CBANK_PARAM_SIZE
	.align		4
.L_15:
        /*0050*/ 	.byte	0x03, 0x19
        /*0052*/ 	.short	0x0018


	//----- nvinfo : EIATTR_PARAM_CBANK
	.align		4
        /*0054*/ 	.byte	0x04, 0x0a
        /*0056*/ 	.short	(.L_17 - .L_16)
	.align		4
.L_16:
        /*0058*/ 	.word	index@(.nv.constant0._Z23matrix_vector_multi_gpuPfS_S_)
        /*005c*/ 	.short	0x0380
        /*005e*/ 	.short	0x0018


	//----- nvinfo : EIATTR_SW_WAR
	.align		4
.L_17:
        /*0060*/ 	.byte	0x04, 0x36
        /*0062*/ 	.short	(.L_19 - .L_18)
.L_18:
        /*0064*/ 	.word	0x00000008
.L_19:


//--------------------- .nv.callgraph             --------------------------
	.section	.nv.callgraph,"",@"SHT_CUDA_CALLGRAPH"
	.align	4
	.sectionentsize	8
	.align		4
        /*0000*/ 	.word	0x00000000
	.align		4
        /*0004*/ 	.word	0xffffffff
	.align		4
        /*0008*/ 	.word	0x00000000
	.align		4
        /*000c*/ 	.word	0xfffffffe
	.align		4
        /*0010*/ 	.word	0x00000000
	.align		4
        /*0014*/ 	.word	0xfffffffd
	.align		4
        /*0018*/ 	.word	0x00000000
	.align		4
        /*001c*/ 	.word	0xfffffffc


//--------------------- .text._Z23matrix_vector_multi_gpuPfS_S_ --------------------------
	.section	.text._Z23matrix_vector_multi_gpuPfS_S_,"ax",@progbits
	.align	128
        .global         _Z23matrix_vector_multi_gpuPfS_S_
        .type           _Z23matrix_vector_multi_gpuPfS_S_,@function
        .size           _Z23matrix_vector_multi_gpuPfS_S_,(.L_x_2 - _Z23matrix_vector_multi_gpuPfS_S_)
        .other          _Z23matrix_vector_multi_gpuPfS_S_,@"STO_CUDA_ENTRY STV_DEFAULT"
_Z23matrix_vector_multi_gpuPfS_S_:
.text._Z23matrix_vector_multi_gpuPfS_S_:
[----:B------:R-:W-:Y:S01]  /*0000*/  LDC R1, c[0x0][0x37c] ;  /* 0x0000df00ff017b82 */ /* 0x000fe20000000800 */
[----:B------:R-:W0:Y:S07]  /*0010*/  S2R R0, SR_TID.X ;  /* 0x0000000000007919 */ /* 0x000e2e0000002100 */
[----:B------:R-:W0:Y:S01]  /*0020*/  S2UR UR10, SR_CTAID.X ;  /* 0x00000000000a79c3 */ /* 0x000e220000002500 */
[----:B------:R-:W1:Y:S01]  /*0030*/  LDCU.64 UR8, c[0x0][0x358] ;  /* 0x00006b00ff0877ac */ /* 0x000e620008000a00 */
[----:B------:R-:W-:Y:S01]  /*0040*/  HFMA2 R9, -RZ, RZ, 0, 0 ;  /* 0x00000000ff097431 */ /* 0x000fe200000001ff */
[----:B------:R-:W2:Y:S05]  /*0050*/  LDCU.64 UR4, c[0x0][0x390] ;  /* 0x00007200ff0477ac */ /* 0x000eaa0008000a00 */
[----:B------:R-:W0:Y:S01]  /*0060*/  LDC R5, c[0x0][0x360] ;  /* 0x0000d800ff057b82 */ /* 0x000e220000000800 */
[----:B------:R-:W3:Y:S07]  /*0070*/  LDCU.64 UR6, c[0x0][0x388] ;  /* 0x00007100ff0677ac */ /* 0x000eee0008000a00 */
[----:B------:R-:W4:Y:S01]  /*0080*/  LDC.64 R2, c[0x0][0x380] ;  /* 0x0000e000ff027b82 */ /* 0x000f220000000a00 */
[----:B--2---:R-:W-:-:S04]  /*0090*/  UIADD3 UR4, UP1, UPT, UR4, 0x20, URZ ;  /* 0x0000002004047890 */ /* 0x004fc8000ff3e0ff */
[----:B------:R-:W-:Y:S02]  /*00a0*/  UIADD3.X UR5, UPT, UPT, URZ, UR5, URZ, UP1, !UPT ;  /* 0x00000005ff057290 */ /* 0x000fe40008ffe4ff */
[----:B---3--:R-:W-:Y:S01]  /*00b0*/  UIADD3 UR6, UP0, UPT, UR6, 0x20, URZ ;  /* 0x0000002006067890 */ /* 0x008fe2000ff1e0ff */
[----:B------:R-:W-:Y:S01]  /*00c0*/  MOV R8, UR4 ;  /* 0x0000000400087c02 */ /* 0x000fe20008000f00 */
[----:B------:R-:W-:Y:S01]  /*00d0*/  UMOV UR4, URZ ;  /* 0x000000ff00047c82 */ /* 0x000fe20008000000 */
[----:B0-----:R-:W-:Y:S01]  /*00e0*/  IMAD R5, R5, UR10, R0 ;  /* 0x0000000a05057c24 */ /* 0x001fe2000f8e0200 */
[----:B------:R-:W-:Y:S01]  /*00f0*/  MOV R11, UR5 ;  /* 0x00000005000b7c02 */ /* 0x000fe20008000f00 */
[----:B------:R-:W-:-:S03]  /*0100*/  UIADD3.X UR7, UPT, UPT, URZ, UR7, URZ, UP0, !UPT ;  /* 0x00000007ff077290 */ /* 0x000fc600087fe4ff */
[C---:B------:R-:W-:Y:S01]  /*0110*/  SHF.L.U32 R0, R5.reuse, 0x8, RZ ;  /* 0x0000000805007819 */ /* 0x040fe200000006ff */
[----:B----4-:R-:W-:-:S05]  /*0120*/  IMAD.WIDE R2, R5, 0x4, R2 ;  /* 0x0000000405027825 */ /* 0x010fca00078e0202 */
[----:B-1----:R0:W-:Y:S03]  /*0130*/  STG.E desc[UR8][R2.64], RZ ;  /* 0x000000ff02007986 */ /* 0x0021e6000c101908 */
.L_x_0:
[----:B------:R-:W-:Y:S02]  /*0140*/  MOV R6, UR6 ;  /* 0x0000000600067c02 */ /* 0x000fe40008000f00 */
[----:B------:R-:W-:Y:S02]  /*0150*/  MOV R7, UR7 ;  /* 0x0000000700077c02 */ /* 0x000fe40008000f00 */
[----:B------:R-:W-:Y:S02]  /*0160*/  MOV R4, R8 ;  /* 0x0000000800047202 */ /* 0x000fe40000000f00 */
[----:B------:R-:W-:Y:S01]  /*0170*/  MOV R5, R11 ;  /* 0x0000000b00057202 */ /* 0x000fe20000000f00 */
[----:B------:R-:W-:-:S04]  /*0180*/  IMAD.WIDE R6, R0, 0x4, R6 ;  /* 0x0000000400067825 */ /* 0x000fc800078e0206 */
[----:B------:R-:W2:Y:S04]  /*0190*/  LDG.E R10, desc[UR8][R4.64+-0x20] ;  /* 0xffffe008040a7981 */ /* 0x000ea8000c1e1900 */
[----:B------:R-:W2:Y:S02]  /*01a0*/  LDG.E R8, desc[UR8][R6.64+-0x20] ;  /* 0xffffe00806087981 */ /* 0x000ea4000c1e1900 */
[----:B--23--:R-:W-:-:S05]  /*01b0*/  FFMA R9, R8, R10, R9 ;  /* 0x0000000a08097223 */ /* 0x00cfca0000000009 */
[----:B------:R1:W-:Y:S04]  /*01c0*/  STG.E desc[UR8][R2.64], R9 ;  /* 0x0000000902007986 */ /* 0x0003e8000c101908 */
[----:B------:R-:W2:Y:S04]  /*01d0*/  LDG.E R8, desc[UR8][R6.64+-0x1c] ;  /* 0xffffe40806087981 */ /* 0x000ea8000c1e1900 */
[----:B------:R-:W2:Y:S02]  /*01e0*/  LDG.E R10, desc[UR8][R4.64+-0x1c] ;  /* 0xffffe408040a7981 */ /* 0x000ea4000c1e1900 */
[----:B--2---:R-:W-:-:S05]  /*01f0*/  FFMA R11, R8, R10, R9 ;  /* 0x0000000a080b7223 */ /* 0x004fca0000000009 */
[----:B------:R2:W-:Y:S04]  /*0200*/  STG.E desc[UR8][R2.64], R11 ;  /* 0x0000000b02007986 */ /* 0x0005e8000c101908 */
[----:B------:R-:W3:Y:S04]  /*0210*/  LDG.E R8, desc[UR8][R6.64+-0x18] ;  /* 0xffffe80806087981 */ /* 0x000ee8000c1e1900 */
[----:B------:R-:W3:Y:S02]  /*0220*/  LDG.E R10, desc[UR8][R4.64+-0x18] ;  /* 0xffffe808040a7981 */ /* 0x000ee4000c1e1900 */
[----:B---3--:R-:W-:-:S05]  /*0230*/  FFMA R13, R8, R10, R11 ;  /* 0x0000000a080d7223 */ /* 0x008fca000000000b */
[----:B------:R3:W-:Y:S04]  /*0240*/  STG.E desc[UR8][R2.64], R13 ;  /* 0x0000000d02007986 */ /* 0x0007e8000c101908 */
[----:B------:R-:W1:Y:S04]  /*0250*/  LDG.E R8, desc[UR8][R6.64+-0x14] ;  /* 0xffffec0806087981 */ /* 0x000e68000c1e1900 */
[----:B------:R-:W1:Y:S02]  /*0260*/  LDG.E R10, desc[UR8][R4.64+-0x14] ;  /* 0xffffec08040a7981 */ /* 0x000e64000c1e1900 */
[----:B-1----:R-:W-:-:S05]  /*0270*/  FFMA R9, R8, R10, R13 ;  /* 0x0000000a08097223 */ /* 0x002fca000000000d */
        /* <DEDUP_REMOVED lines=46> */
[----:B------:R-:W1:Y:S01]  /*0560*/  LDG.E R10, desc[UR8][R4.64+0x1c] ;  /* 0x00001c08040a7981 */ /* 0x000e62000c1e1900 */
[----:B------:R-:W-:Y:S01]  /*0570*/  UIADD3 UR4, UPT, UPT, UR4, 0x10, URZ ;  /* 0x0000001004047890 */ /* 0x000fe2000fffe0ff */
[----:B------:R-:W-:-:S03]  /*0580*/  IADD3 R0, PT, PT, R0, 0x10, RZ ;  /* 0x0000001000007810 */ /* 0x000fc60007ffe0ff */
[----:B------:R-:W-:Y:S01]  /*0590*/  UISETP.NE.AND UP0, UPT, UR4, 0x100, UPT ;  /* 0x000001000400788c */ /* 0x000fe2000bf05270 */
[----:B-1----:R-:W-:Y:S01]  /*05a0*/  FFMA R9, R8, R10, R13 ;  /* 0x0000000a08097223 */ /* 0x002fe2000000000d */
[----:B------:R-:W-:-:S04]  /*05b0*/  IADD3 R8, P0, PT, R4, 0x40, RZ ;  /* 0x0000004004087810 */ /* 0x000fc80007f1e0ff */
[----:B------:R3:W-:Y:S01]  /*05c0*/  STG.E desc[UR8][R2.64], R9 ;  /* 0x0000000902007986 */ /* 0x0007e2000c101908 */
[----:B--2---:R-:W-:Y:S02]  /*05d0*/  IADD3.X R11, PT, PT, RZ, R5, RZ, P0, !PT ;  /* 0x00000005ff0b7210 */ /* 0x004fe400007fe4ff */
[----:B------:R-:W-:Y:S06]  /*05e0*/  BRA.U UP0, `(.L_x_0) ;  /* 0xfffffff900d47547 */ /* 0x000fec000b83ffff */
[----:B------:R-:W-:Y:S05]  /*05f0*/  EXIT ;  /* 0x000000000000794d */ /* 0x000fea0003800000 */
.L_x_1:
[----:B------:R-:W-:-:S00]  /*0600*/  BRA `(.L_x_1) ;  /* 0xfffffffc00fc7947 */ /* 0x000fc0000383ffff */
[----:B------:R-:W-:-:S00]  /*0610*/  NOP ;  /* 0x0000000000007918 */ /* 0x000fc00000000000 */
        /* <DEDUP_REMOVED lines=14> */
.L_x_2:


//--------------------- .nv.shared.reserved.0     --------------------------
	.section	.nv.shared.reserved.0,"aw",@nobits
	.weak		__nv_reservedSMEM_offset_0_alias
	.size		__nv_reservedSMEM_offset_0_alias, 0, 64
	.other		__nv_reservedSMEM_offset_0_alias,@"STO_CUDA_RESERVED_SHARED STV_DEFAULT"
__nv_reservedSMEM_offset_0_alias:
	.zero		0
	.zero		64


//--------------------- .nv.constant0._Z23matrix_vector_multi_gpuPfS_S_ --------------------------
	.section	.nv.constant0._Z23matrix_vector_multi_gpuPfS_S_,"a",@progbits
	.sectionflags	@""
	.align	4
.nv.constant0._Z23matrix_vector_multi_gpuPfS_S_:
	.zero		920


//--------------------- SYMBOLS --------------------------

	.type		.nv.reservedSmem.offset0,@object
	.size		.nv.reservedSmem.offset0,0x4
